//
// Generated by NVIDIA NVVM Compiler
//
// Compiler Build ID: CL-36424714
// Cuda compilation tools, release 13.0, V13.0.88
// Based on NVVM 20.0.0
//

.version 9.0
.target sm_100
.address_size 64

	// .globl	_Z8AdditionPfS_S_i

.visible .entry _Z8AdditionPfS_S_i(
	.param .u64 .ptr .align 1 _Z8AdditionPfS_S_i_param_0,
	.param .u64 .ptr .align 1 _Z8AdditionPfS_S_i_param_1,
	.param .u64 .ptr .align 1 _Z8AdditionPfS_S_i_param_2,
	.param .u32 _Z8AdditionPfS_S_i_param_3
)
{
	.reg .pred 	%p<2>;
	.reg .b32 	%r<6>;
	.reg .b32 	%f<4>;
	.reg .b64 	%rd<11>;

	ld.param.u64 	%rd1, [_Z8AdditionPfS_S_i_param_0];
	ld.param.u64 	%rd2, [_Z8AdditionPfS_S_i_param_1];
	ld.param.u64 	%rd3, [_Z8AdditionPfS_S_i_param_2];
	ld.param.u32 	%r2, [_Z8AdditionPfS_S_i_param_3];
	mov.u32 	%r3, %tid.x;
	mov.u32 	%r4, %ctaid.x;
	mov.u32 	%r5, %ntid.x;
	mad.lo.s32 	%r1, %r4, %r5, %r3;
	setp.ge.s32 	%p1, %r1, %r2;
	@%p1 bra 	$L__BB0_2;
	cvta.to.global.u64 	%rd4, %rd1;
	cvta.to.global.u64 	%rd5, %rd2;
	cvta.to.global.u64 	%rd6, %rd3;
	mul.wide.s32 	%rd7, %r1, 4;
	add.s64 	%rd8, %rd4, %rd7;
	ld.global.f32 	%f1, [%rd8];
	add.s64 	%rd9, %rd5, %rd7;
	ld.global.f32 	%f2, [%rd9];
	add.f32 	%f3, %f1, %f2;
	add.s64 	%rd10, %rd6, %rd7;
	st.global.f32 	[%rd10], %f3;
$L__BB0_2:
	ret;

}


// ===== COMPILED SASS (sm_100) =====

	.target	sm_100

	.elftype	@"ET_EXEC"


//--------------------- .note.nv.tkinfo           --------------------------
	.section	.note.nv.tkinfo,"",@"SHT_NOTE"
	.sectionflags	@"SHF_NOTE_NV_TKINFO"
	.tkinfo
        /*0018*/ 	.word	0x00000002
        /*0030*/ 	.string	""
        /*0030*/ 	.string	"ptxas"
        /*0030*/ 	.string	"Cuda compilation tools, release 13.0, V13.0.88"
        /*0030*/ 	.string	"Build cuda_13.0.r13.0/compiler.36424714_0"
        /*0030*/ 	.string	"-arch sm_100 -m 64 "



//--------------------- .note.nv.cuinfo           --------------------------
	.section	.note.nv.cuinfo,"",@"SHT_NOTE"
	.sectionflags	@"SHF_NOTE_NV_CUINFO"
        /*0018*/ 	.short	0x0002
        /*001a*/ 	.short	0x0064
        /*001c*/ 	.short	0x0082
	.zero		2


//--------------------- .nv.info                  --------------------------
	.section	.nv.info,"",@"SHT_CUDA_INFO"
	.align	4


	//----- nvinfo : EIATTR_REGCOUNT
	.align		4
        /*0000*/ 	.byte	0x04, 0x2f
        /*0002*/ 	.short	(.L_1 - .L_0)
	.align		4
.L_0:
        /*0004*/ 	.word	index@(_Z8AdditionPfS_S_i)
        /*0008*/ 	.word	0x0000000c


	//----- nvinfo : EIATTR_FRAME_SIZE
	.align		4
.L_1:
        /*000c*/ 	.byte	0x04, 0x11
        /*000e*/ 	.short	(.L_3 - .L_2)
	.align		4
.L_2:
        /*0010*/ 	.word	index@(_Z8AdditionPfS_S_i)
        /*0014*/ 	.word	0x00000000


	//----- nvinfo : EIATTR_MIN_STACK_SIZE
	.align		4
.L_3:
        /*0018*/ 	.byte	0x04, 0x12
        /*001a*/ 	.short	(.L_5 - .L_4)
	.align		4
.L_4:
        /*001c*/ 	.word	index@(_Z8AdditionPfS_S_i)
        /*0020*/ 	.word	0x00000000
.L_5:


//--------------------- .nv.compat                --------------------------
	.section	.nv.compat,"",@"SHT_CUDA_COMPAT_INFO"
	.align	4
        /*0000*/ 	.byte	0x02, 0x09, 0x00, 0x00, 0x02, 0x02, 0x01, 0x00, 0x02, 0x05, 0x05, 0x00, 0x03, 0x07, 0x01, 0x01
        /*0010*/ 	.byte	0x02, 0x03, 0x00, 0x00, 0x02, 0x06, 0x01, 0x00, 0x04, 0x0b, 0x08, 0x00, 0x09, 0x00, 0x00, 0x00
        /*0020*/ 	.byte	0x00, 0x00, 0x00, 0x00


//--------------------- .nv.info._Z8AdditionPfS_S_i --------------------------
	.section	.nv.info._Z8AdditionPfS_S_i,"",@"SHT_CUDA_INFO"
	.sectionflags	@""
	.align	4


	//----- nvinfo : EIATTR_CUDA_API_VERSION
	.align		4
        /*0000*/ 	.byte	0x04, 0x37
        /*0002*/ 	.short	(.L_7 - .L_6)
.L_6:
        /*0004*/ 	.word	0x00000082


	//----- nvinfo : EIATTR_KPARAM_INFO
	.align		4
.L_7:
        /*0008*/ 	.byte	0x04, 0x17
        /*000a*/ 	.short	(.L_9 - .L_8)
.L_8:
        /*000c*/ 	.word	0x00000000
        /*0010*/ 	.short	0x0003
        /*0012*/ 	.short	0x0018
        /*0014*/ 	.byte	0x00, 0xf0, 0x11, 0x00


	//----- nvinfo : EIATTR_KPARAM_INFO
	.align		4
.L_9:
        /*0018*/ 	.byte	0x04, 0x17
        /*001a*/ 	.short	(.L_11 - .L_10)
.L_10:
        /*001c*/ 	.word	0x00000000
        /*0020*/ 	.short	0x0002
        /*0022*/ 	.short	0x0010
        /*0024*/ 	.byte	0x00, 0xf5, 0x21, 0x00


	//----- nvinfo : EIATTR_KPARAM_INFO
	.align		4
.L_11:
        /*0028*/ 	.byte	0x04, 0x17
        /*002a*/ 	.short	(.L_13 - .L_12)
.L_12:
        /*002c*/ 	.word	0x00000000
        /*0030*/ 	.short	0x0001
        /*0032*/ 	.short	0x0008
        /*0034*/ 	.byte	0x00, 0xf5, 0x21, 0x00


	//----- nvinfo : EIATTR_KPARAM_INFO
	.align		4
.L_13:
        /*0038*/ 	.byte	0x04, 0x17
        /*003a*/ 	.short	(.L_15 - .L_14)
.L_14:
        /*003c*/ 	.word	0x00000000
        /*0040*/ 	.short	0x0000
        /*0042*/ 	.short	0x0000
        /*0044*/ 	.byte	0x00, 0xf5, 0x21, 0x00


	//----- nvinfo : EIATTR_SPARSE_MMA_MASK
	.align		4
.L_15:
        /*0048*/ 	.byte	0x03, 0x50
        /*004a*/ 	.short	0x0000


	//----- nvinfo : EIATTR_MAXREG_COUNT
	.align		4
        /*004c*/ 	.byte	0x03, 0x1b
        /*004e*/ 	.short	0x00ff


	//----- nvinfo : EIATTR_MERCURY_ISA_VERSION
	.align		4
        /*0050*/ 	.byte	0x03, 0x5f
        /*0052*/ 	.short	0x0101


	//----- nvinfo : EIATTR_VRC_CTA_INIT_COUNT
	.align		4
        /*0054*/ 	.byte	0x02, 0x4a
	.zero		1
	.zero		1


	//----- nvinfo : EIATTR_EXIT_INSTR_OFFSETS
	.align		4
        /*0058*/ 	.byte	0x04, 0x1c
        /*005a*/ 	.short	(.L_17 - .L_16)


	//   ....[0]....
.L_16:
        /*005c*/ 	.word	0x00000070


	//   ....[1]....
        /*0060*/ 	.word	0x00000130


	//----- nvinfo : EIATTR_CBANK_PARAM_SIZE
	.align		4
.L_17:
        /*0064*/ 	.byte	0x03, 0x19
        /*0066*/ 	.short	0x001c


	//----- nvinfo : EIATTR_PARAM_CBANK
	.align		4
        /*0068*/ 	.byte	0x04, 0x0a
        /*006a*/ 	.short	(.L_19 - .L_18)
	.align		4
.L_18:
        /*006c*/ 	.word	index@(.nv.constant0._Z8AdditionPfS_S_i)
        /*0070*/ 	.short	0x0380
        /*0072*/ 	.short	0x001c


	//----- nvinfo : EIATTR_SW_WAR
	.align		4
.L_19:
        /*0074*/ 	.byte	0x04, 0x36
        /*0076*/ 	.short	(.L_21 - .L_20)
.L_20:
        /*0078*/ 	.word	0x00000008
.L_21:


//--------------------- .nv.callgraph             --------------------------
	.section	.nv.callgraph,"",@"SHT_CUDA_CALLGRAPH"
	.align	4
	.sectionentsize	8
	.align		4
        /*0000*/ 	.word	0x00000000
	.align		4
        /*0004*/ 	.word	0xffffffff
	.align		4
        /*0008*/ 	.word	0x00000000
	.align		4
        /*000c*/ 	.word	0xfffffffe
	.align		4
        /*0010*/ 	.word	0x00000000
	.align		4
        /*0014*/ 	.word	0xfffffffd
	.align		4
        /*0018*/ 	.word	0x00000000
	.align		4
        /*001c*/ 	.word	0xfffffffc


//--------------------- .text._Z8AdditionPfS_S_i  --------------------------
	.section	.text._Z8AdditionPfS_S_i,"ax",@progbits
	.align	128
        .global         _Z8AdditionPfS_S_i
        .type           _Z8AdditionPfS_S_i,@function
        .size           _Z8AdditionPfS_S_i,(.L_x_1 - _Z8AdditionPfS_S_i)
        .other          _Z8AdditionPfS_S_i,@"STO_CUDA_ENTRY STV_DEFAULT"
_Z8AdditionPfS_S_i:
.text._Z8AdditionPfS_S_i:
[----:B------:R-:W-:Y:S01]  /*0000*/  LDC R1, c[0x0][0x37c] ;  /* 0x0000df00ff017b82 */ /* 0x000fe20000000800 */
[----:B------:R-:W0:Y:S07]  /*0010*/  S2R R9, SR_TID.X ;  /* 0x0000000000097919 */ /* 0x000e2e0000002100 */
[----:B------:R-:W0:Y:S01]  /*0020*/  S2UR UR4, SR_CTAID.X ;  /* 0x00000000000479c3 */ /* 0x000e220000002500 */
[----:B------:R-:W1:Y:S07]  /*0030*/  LDCU UR5, c[0x0][0x398] ;  /* 0x00007300ff0577ac */ /* 0x000e6e0008000800 */
[----:B------:R-:W0:Y:S02]  /*0040*/  LDC R0, c[0x0][0x360] ;  /* 0x0000d800ff007b82 */ /* 0x000e240000000800 */
[----:B0-----:R-:W-:-:S05]  /*0050*/  IMAD R9, R0, UR4, R9 ;  /* 0x0000000400097c24 */ /* 0x001fca000f8e0209 */
[----:B-1----:R-:W-:-:S13]  /*0060*/  ISETP.GE.AND P0, PT, R9, UR5, PT ;  /* 0x0000000509007c0c */ /* 0x002fda000bf06270 */
[----:B------:R-:W-:Y:S05]  /*0070*/  @P0 EXIT ;  /* 0x000000000000094d */ /* 0x000fea0003800000 */
[----:B------:R-:W0:Y:S01]  /*0080*/  LDC.64 R2, c[0x0][0x380] ;  /* 0x0000e000ff027b82 */ /* 0x000e220000000a00 */
[----:B------:R-:W1:Y:S07]  /*0090*/  LDCU.64 UR4, c[0x0][0x358] ;  /* 0x00006b00ff0477ac */ /* 0x000e6e0008000a00 */
[----:B------:R-:W2:Y:S08]  /*00a0*/  LDC.64 R4, c[0x0][0x388] ;  /* 0x0000e200ff047b82 */ /* 0x000eb00000000a00 */
[----:B------:R-:W3:Y:S01]  /*00b0*/  LDC.64 R6, c[0x0][0x390] ;  /* 0x0000e400ff067b82 */ /* 0x000ee20000000a00 */
[----:B0-----:R-:W-:-:S06]  /*00c0*/  IMAD.WIDE R2, R9, 0x4, R2 ;  /* 0x0000000409027825 */ /* 0x001fcc00078e0202 */
[----:B-1----:R-:W4:Y:S01]  /*00d0*/  LDG.E R2, desc[UR4][R2.64] ;  /* 0x0000000402027981 */ /* 0x002f22000c1e1900 */
[----:B--2---:R-:W-:-:S06]  /*00e0*/  IMAD.WIDE R4, R9, 0x4, R4 ;  /* 0x0000000409047825 */ /* 0x004fcc00078e0204 */
[----:B------:R-:W4:Y:S01]  /*00f0*/  LDG.E R5, desc[UR4][R4.64] ;  /* 0x0000000404057981 */ /* 0x000f22000c1e1900 */
[----:B---3--:R-:W-:-:S04]  /*0100*/  IMAD.WIDE R6, R9, 0x4, R6 ;  /* 0x0000000409067825 */ /* 0x008fc800078e0206 */
[----:B----4-:R-:W-:-:S05]  /*0110*/  FADD R9, R2, R5 ;  /* 0x0000000502097221 */ /* 0x010fca0000000000 */
[----:B------:R-:W-:Y:S01]  /*0120*/  STG.E desc[UR4][R6.64], R9 ;  /* 0x0000000906007986 */ /* 0x000fe2000c101904 */
[----:B------:R-:W-:Y:S05]  /*0130*/  EXIT ;  /* 0x000000000000794d */ /* 0x000fea0003800000 */
.L_x_0:
[----:B------:R-:W-:-:S00]  /*0140*/  BRA `(.L_x_0) ;  /* 0xfffffffc00fc7947 */ /* 0x000fc0000383ffff */
[----:B------:R-:W-:-:S00]  /*0150*/  NOP ;  /* 0x0000000000007918 */ /* 0x000fc00000000000 */
        /* <DEDUP_REMOVED lines=10> */
.L_x_1:


//--------------------- .nv.shared.reserved.0     --------------------------
	.section	.nv.shared.reserved.0,"aw",@nobits
	.weak		__nv_reservedSMEM_offset_0_alias
	.size		__nv_reservedSMEM_offset_0_alias, 0, 64
	.other		__nv_reservedSMEM_offset_0_alias,@"STO_CUDA_RESERVED_SHARED STV_DEFAULT"
__nv_reservedSMEM_offset_0_alias:
	.zero		0
	.zero		64


//--------------------- .nv.constant0._Z8AdditionPfS_S_i --------------------------
	.section	.nv.constant0._Z8AdditionPfS_S_i,"a",@progbits
	.sectionflags	@""
	.align	4
.nv.constant0._Z8AdditionPfS_S_i:
	.zero		924


//--------------------- SYMBOLS --------------------------

	.type		.nv.reservedSmem.offset0,@object
	.size		.nv.reservedSmem.offset0,0x4
